//
// Generated by NVIDIA NVVM Compiler
//
// Compiler Build ID: CL-36424714
// Cuda compilation tools, release 13.0, V13.0.88
// Based on NVVM 20.0.0
//

.version 9.0
.target sm_100
.address_size 64

	// .globl	_Z12process_dataPViS0_S0_
.extern .func  (.param .b32 func_retval0) vprintf
(
	.param .b64 vprintf_param_0,
	.param .b64 vprintf_param_1
)
;
.global .align 1 .b8 $str[25] = {73, 110, 32, 112, 114, 111, 99, 101, 115, 115, 32, 100, 97, 116, 97, 58, 32, 105, 32, 61, 32, 37, 100, 10};
.global .align 1 .b8 $str$1[45] = {32, 105, 32, 61, 32, 37, 100, 44, 32, 99, 111, 112, 105, 101, 114, 95, 115, 116, 97, 116, 101, 32, 61, 32, 37, 100, 44, 32, 100, 97, 116, 97, 95, 115, 116, 97, 116, 101, 32, 61, 32, 37, 100, 10};
.global .align 1 .b8 $str$2[24] = {110, 111, 119, 32, 112, 114, 111, 99, 101, 115, 115, 105, 110, 103, 32, 100, 97, 116, 97, 32, 37, 100, 10};
.global .align 1 .b8 $str$3[22] = {112, 114, 111, 99, 101, 115, 115, 95, 100, 97, 116, 97, 32, 105, 115, 32, 100, 111, 110, 101, 10};

.visible .entry _Z12process_dataPViS0_S0_(
	.param .u64 .ptr .align 1 _Z12process_dataPViS0_S0__param_0,
	.param .u64 .ptr .align 1 _Z12process_dataPViS0_S0__param_1,
	.param .u64 .ptr .align 1 _Z12process_dataPViS0_S0__param_2
)
{
	.local .align 8 .b8 	__local_depot0[16];
	.reg .b64 	%SP;
	.reg .b64 	%SPL;
	.reg .pred 	%p<4>;
	.reg .b32 	%r<22>;
	.reg .b64 	%rd<19>;

	mov.u64 	%SPL, __local_depot0;
	cvta.local.u64 	%SP, %SPL;
	ld.param.u64 	%rd6, [_Z12process_dataPViS0_S0__param_0];
	ld.param.u64 	%rd5, [_Z12process_dataPViS0_S0__param_1];
	ld.param.u64 	%rd7, [_Z12process_dataPViS0_S0__param_2];
	cvta.to.global.u64 	%rd1, %rd6;
	cvta.to.global.u64 	%rd2, %rd7;
	add.u64 	%rd8, %SP, 0;
	add.u64 	%rd3, %SPL, 0;
	mov.b32 	%r4, 0;
	st.local.u32 	[%rd3], %r4;
	mov.u64 	%rd9, $str;
	cvta.global.u64 	%rd10, %rd9;
	{ // callseq 0, 0
	.param .b64 param0;
	st.param.b64 	[param0], %rd10;
	.param .b64 param1;
	st.param.b64 	[param1], %rd8;
	.param .b32 retval0;
	call.uni (retval0), 
	vprintf, 
	(
	param0, 
	param1
	);
	ld.param.b32 	%r5, [retval0];
	} // callseq 0
	ld.volatile.global.u32 	%r7, [%rd2];
	setp.eq.s32 	%p1, %r7, 3;
	@%p1 bra 	$L__BB0_5;
	cvta.to.global.u64 	%rd4, %rd5;
	mov.b32 	%r21, 0;
	mov.u64 	%rd11, $str$1;
$L__BB0_2:
	ld.volatile.global.u32 	%r9, [%rd2];
	ld.volatile.global.u32 	%r10, [%rd1];
	st.local.v2.u32 	[%rd3], {%r21, %r9};
	st.local.u32 	[%rd3+8], %r10;
	cvta.global.u64 	%rd12, %rd11;
	{ // callseq 1, 0
	.param .b64 param0;
	st.param.b64 	[param0], %rd12;
	.param .b64 param1;
	st.param.b64 	[param1], %rd8;
	.param .b32 retval0;
	call.uni (retval0), 
	vprintf, 
	(
	param0, 
	param1
	);
	ld.param.b32 	%r11, [retval0];
	} // callseq 1
	ld.volatile.global.u32 	%r13, [%rd1];
	setp.ne.s32 	%p2, %r13, 1;
	@%p2 bra 	$L__BB0_4;
	st.local.u32 	[%rd3], %r21;
	mov.u64 	%rd14, $str$2;
	cvta.global.u64 	%rd15, %rd14;
	{ // callseq 2, 0
	.param .b64 param0;
	st.param.b64 	[param0], %rd15;
	.param .b64 param1;
	st.param.b64 	[param1], %rd8;
	.param .b32 retval0;
	call.uni (retval0), 
	vprintf, 
	(
	param0, 
	param1
	);
	ld.param.b32 	%r14, [retval0];
	} // callseq 2
	add.s32 	%r21, %r21, 1;
	mov.b32 	%r16, 2;
	st.volatile.global.u32 	[%rd1], %r16;
	membar.sys;
	st.volatile.global.u32 	[%rd4], %r16;
	membar.sys;
$L__BB0_4:
	ld.volatile.global.u32 	%r17, [%rd2];
	setp.ne.s32 	%p3, %r17, 3;
	@%p3 bra 	$L__BB0_2;
$L__BB0_5:
	mov.u64 	%rd17, $str$3;
	cvta.global.u64 	%rd18, %rd17;
	{ // callseq 3, 0
	.param .b64 param0;
	st.param.b64 	[param0], %rd18;
	.param .b64 param1;
	st.param.b64 	[param1], 0;
	.param .b32 retval0;
	call.uni (retval0), 
	vprintf, 
	(
	param0, 
	param1
	);
	ld.param.b32 	%r18, [retval0];
	} // callseq 3
	ret;

}


// ===== COMPILED SASS (sm_100) =====

	.target	sm_100

	.elftype	@"ET_EXEC"


//--------------------- .note.nv.tkinfo           --------------------------
	.section	.note.nv.tkinfo,"",@"SHT_NOTE"
	.sectionflags	@"SHF_NOTE_NV_TKINFO"
	.tkinfo
        /*0018*/ 	.word	0x00000002
        /*0030*/ 	.string	""
        /*0030*/ 	.string	"ptxas"
        /*0030*/ 	.string	"Cuda compilation tools, release 13.0, V13.0.88"
        /*0030*/ 	.string	"Build cuda_13.0.r13.0/compiler.36424714_0"
        /*0030*/ 	.string	"-arch sm_100 -m 64 "



//--------------------- .note.nv.cuinfo           --------------------------
	.section	.note.nv.cuinfo,"",@"SHT_NOTE"
	.sectionflags	@"SHF_NOTE_NV_CUINFO"
        /*0018*/ 	.short	0x0002
        /*001a*/ 	.short	0x0064
        /*001c*/ 	.short	0x0082
	.zero		2


//--------------------- .nv.info                  --------------------------
	.section	.nv.info,"",@"SHT_CUDA_INFO"
	.align	4


	//----- nvinfo : EIATTR_REGCOUNT
	.align		4
        /*0000*/ 	.byte	0x04, 0x2f
        /*0002*/ 	.short	(.L_5 - .L_4)
	.align		4
.L_4:
        /*0004*/ 	.word	index@(_Z12process_dataPViS0_S0_)
        /*0008*/ 	.word	0x00000018


	//----- nvinfo : EIATTR_FRAME_SIZE
	.align		4
.L_5:
        /*000c*/ 	.byte	0x04, 0x11
        /*000e*/ 	.short	(.L_7 - .L_6)
	.align		4
.L_6:
        /*0010*/ 	.word	index@(_Z12process_dataPViS0_S0_)
        /*0014*/ 	.word	0x00000010


	//----- nvinfo : EIATTR_MIN_STACK_SIZE
	.align		4
.L_7:
        /*0018*/ 	.byte	0x04, 0x12
        /*001a*/ 	.short	(.L_9 - .L_8)
	.align		4
.L_8:
        /*001c*/ 	.word	index@(_Z12process_dataPViS0_S0_)
        /*0020*/ 	.word	0x00000010
.L_9:


//--------------------- .nv.compat                --------------------------
	.section	.nv.compat,"",@"SHT_CUDA_COMPAT_INFO"
	.align	4
        /*0000*/ 	.byte	0x02, 0x09, 0x00, 0x00, 0x02, 0x02, 0x01, 0x00, 0x02, 0x05, 0x05, 0x00, 0x03, 0x07, 0x01, 0x01
        /*0010*/ 	.byte	0x02, 0x03, 0x00, 0x00, 0x02, 0x06, 0x01, 0x00, 0x04, 0x0b, 0x08, 0x00, 0x09, 0x00, 0x00, 0x00
        /*0020*/ 	.byte	0x00, 0x00, 0x00, 0x00


//--------------------- .nv.info._Z12process_dataPViS0_S0_ --------------------------
	.section	.nv.info._Z12process_dataPViS0_S0_,"",@"SHT_CUDA_INFO"
	.sectionflags	@""
	.align	4


	//----- nvinfo : EIATTR_CUDA_API_VERSION
	.align		4
        /*0000*/ 	.byte	0x04, 0x37
        /*0002*/ 	.short	(.L_11 - .L_10)
.L_10:
        /*0004*/ 	.word	0x00000082


	//----- nvinfo : EIATTR_KPARAM_INFO
	.align		4
.L_11:
        /*0008*/ 	.byte	0x04, 0x17
        /*000a*/ 	.short	(.L_13 - .L_12)
.L_12:
        /*000c*/ 	.word	0x00000000
        /*0010*/ 	.short	0x0002
        /*0012*/ 	.short	0x0010
        /*0014*/ 	.byte	0x00, 0xf5, 0x21, 0x00


	//----- nvinfo : EIATTR_KPARAM_INFO
	.align		4
.L_13:
        /*0018*/ 	.byte	0x04, 0x17
        /*001a*/ 	.short	(.L_15 - .L_14)
.L_14:
        /*001c*/ 	.word	0x00000000
        /*0020*/ 	.short	0x0001
        /*0022*/ 	.short	0x0008
        /*0024*/ 	.byte	0x00, 0xf5, 0x21, 0x00


	//----- nvinfo : EIATTR_KPARAM_INFO
	.align		4
.L_15:
        /*0028*/ 	.byte	0x04, 0x17
        /*002a*/ 	.short	(.L_17 - .L_16)
.L_16:
        /*002c*/ 	.word	0x00000000
        /*0030*/ 	.short	0x0000
        /*0032*/ 	.short	0x0000
        /*0034*/ 	.byte	0x00, 0xf5, 0x21, 0x00


	//----- nvinfo : EIATTR_SPARSE_MMA_MASK
	.align		4
.L_17:
        /*0038*/ 	.byte	0x03, 0x50
        /*003a*/ 	.short	0x0000


	//----- nvinfo : EIATTR_MAXREG_COUNT
	.align		4
        /*003c*/ 	.byte	0x03, 0x1b
        /*003e*/ 	.short	0x00ff


	//----- nvinfo : EIATTR_EXTERNS
	.align		4
        /*0040*/ 	.byte	0x04, 0x0f
        /*0042*/ 	.short	(.L_19 - .L_18)


	//   ....[0]....
	.align		4
.L_18:
        /*0044*/ 	.word	index@(vprintf)


	//----- nvinfo : EIATTR_MERCURY_ISA_VERSION
	.align		4
.L_19:
        /*0048*/ 	.byte	0x03, 0x5f
        /*004a*/ 	.short	0x0101


	//----- nvinfo : EIATTR_VRC_CTA_INIT_COUNT
	.align		4
        /*004c*/ 	.byte	0x02, 0x4a
	.zero		1
	.zero		1


	//----- nvinfo : EIATTR_SYSCALL_OFFSETS
	.align		4
        /*0050*/ 	.byte	0x04, 0x46
        /*0052*/ 	.short	(.L_21 - .L_20)


	//   ....[0]....
.L_20:
        /*0054*/ 	.word	0x00000100


	//   ....[1]....
        /*0058*/ 	.word	0x00000250


	//   ....[2]....
        /*005c*/ 	.word	0x00000320


	//   ....[3]....
        /*0060*/ 	.word	0x00000520


	//----- nvinfo : EIATTR_EXIT_INSTR_OFFSETS
	.align		4
.L_21:
        /*0064*/ 	.byte	0x04, 0x1c
        /*0066*/ 	.short	(.L_23 - .L_22)


	//   ....[0]....
.L_22:
        /*0068*/ 	.word	0x00000530


	//----- nvinfo : EIATTR_CBANK_PARAM_SIZE
	.align		4
.L_23:
        /*006c*/ 	.byte	0x03, 0x19
        /*006e*/ 	.short	0x0018


	//----- nvinfo : EIATTR_PARAM_CBANK
	.align		4
        /*0070*/ 	.byte	0x04, 0x0a
        /*0072*/ 	.short	(.L_25 - .L_24)
	.align		4
.L_24:
        /*0074*/ 	.word	index@(.nv.constant0._Z12process_dataPViS0_S0_)
        /*0078*/ 	.short	0x0380
        /*007a*/ 	.short	0x0018


	//----- nvinfo : EIATTR_SW_WAR
	.align		4
.L_25:
        /*007c*/ 	.byte	0x04, 0x36
        /*007e*/ 	.short	(.L_27 - .L_26)
.L_26:
        /*0080*/ 	.word	0x00000008
.L_27:


//--------------------- .nv.callgraph             --------------------------
	.section	.nv.callgraph,"",@"SHT_CUDA_CALLGRAPH"
	.align	4
	.sectionentsize	8
	.align		4
        /*0000*/ 	.word	0x00000000
	.align		4
        /*0004*/ 	.word	0xffffffff
	.align		4
        /*0008*/ 	.word	index@(_Z12process_dataPViS0_S0_)
	.align		4
        /*000c*/ 	.word	index@(vprintf)
	.align		4
        /*0010*/ 	.word	0x00000000
	.align		4
        /*0014*/ 	.word	0xfffffffe
	.align		4
        /*0018*/ 	.word	0x00000000
	.align		4
        /*001c*/ 	.word	0xfffffffd
	.align		4
        /*0020*/ 	.word	0x00000000
	.align		4
        /*0024*/ 	.word	0xfffffffc


//--------------------- .nv.constant4             --------------------------
	.section	.nv.constant4,"a",@progbits
	.align	8
	.align		8
.nv.constant4:
        /*0000*/ 	.dword	vprintf
	.align		8
        /*0008*/ 	.dword	$str
	.align		8
        /*0010*/ 	.dword	$str$1
	.align		8
        /*0018*/ 	.dword	$str$2
	.align		8
        /*0020*/ 	.dword	$str$3


//--------------------- .text._Z12process_dataPViS0_S0_ --------------------------
	.section	.text._Z12process_dataPViS0_S0_,"ax",@progbits
	.align	128
        .global         _Z12process_dataPViS0_S0_
        .type           _Z12process_dataPViS0_S0_,@function
        .size           _Z12process_dataPViS0_S0_,(.L_x_8 - _Z12process_dataPViS0_S0_)
        .other          _Z12process_dataPViS0_S0_,@"STO_CUDA_ENTRY STV_DEFAULT"
_Z12process_dataPViS0_S0_:
.text._Z12process_dataPViS0_S0_:
[----:B------:R-:W0:Y:S01]  /*0000*/  LDC R1, c[0x0][0x37c] ;  /* 0x0000df00ff017b82 */ /* 0x000e220000000800 */
[----:B------:R-:W1:Y:S01]  /*0010*/  LDCU UR4, c[0x0][0x2f8] ;  /* 0x00005f00ff0477ac */ /* 0x000e620008000800 */
[----:B0-----:R-:W-:Y:S01]  /*0020*/  VIADD R1, R1, 0xfffffff0 ;  /* 0xfffffff001017836 */ /* 0x001fe20000000000 */
[----:B------:R-:W-:Y:S01]  /*0030*/  MOV R0, 0x0 ;  /* 0x0000000000007802 */ /* 0x000fe20000000f00 */
[----:B------:R-:W0:Y:S03]  /*0040*/  LDCU UR5, c[0x0][0x2fc] ;  /* 0x00005f80ff0577ac */ /* 0x000e260008000800 */
[----:B------:R2:W-:Y:S01]  /*0050*/  STL [R1], RZ ;  /* 0x000000ff01007387 */ /* 0x0005e20000100800 */
[----:B------:R2:W3:Y:S01]  /*0060*/  LDC.64 R2, c[0x4][R0] ;  /* 0x0100000000027b82 */ /* 0x0004e20000000a00 */
[----:B------:R-:W4:Y:S01]  /*0070*/  LDCU.64 UR6, c[0x4][0x8] ;  /* 0x01000100ff0677ac */ /* 0x000f220008000a00 */
[----:B------:R-:W2:Y:S01]  /*0080*/  LDCU.64 UR36, c[0x0][0x358] ;  /* 0x00006b00ff2477ac */ /* 0x000ea20008000a00 */
[----:B-1----:R-:W-:-:S05]  /*0090*/  IADD3 R17, P0, PT, R1, UR4, RZ ;  /* 0x0000000401117c10 */ /* 0x002fca000ff1e0ff */
[----:B0-----:R-:W-:Y:S02]  /*00a0*/  IMAD.X R16, RZ, RZ, UR5, P0 ;  /* 0x00000005ff107e24 */ /* 0x001fe400080e06ff */
[----:B------:R-:W-:Y:S01]  /*00b0*/  IMAD.MOV.U32 R6, RZ, RZ, R17 ;  /* 0x000000ffff067224 */ /* 0x000fe200078e0011 */
[----:B----4-:R-:W-:Y:S01]  /*00c0*/  MOV R5, UR7 ;  /* 0x0000000700057c02 */ /* 0x010fe20008000f00 */
[----:B------:R-:W-:Y:S02]  /*00d0*/  IMAD.U32 R4, RZ, RZ, UR6 ;  /* 0x00000006ff047e24 */ /* 0x000fe4000f8e00ff */
[----:B--2---:R-:W-:-:S07]  /*00e0*/  IMAD.MOV.U32 R7, RZ, RZ, R16 ;  /* 0x000000ffff077224 */ /* 0x004fce00078e0010 */
[----:B------:R-:W-:-:S07]  /*00f0*/  LEPC R20, `(.L_x_0) ;  /* 0x000000001014794e */ /* 0x000fce0000000000 */
[----:B---3--:R-:W-:Y:S05]  /*0100*/  CALL.ABS.NOINC R2 ;  /* 0x0000000002007343 */ /* 0x008fea0003c00000 */
.L_x_0:
[----:B------:R-:W0:Y:S02]  /*0110*/  LDC.64 R2, c[0x0][0x390] ;  /* 0x0000e400ff027b82 */ /* 0x000e240000000a00 */
[----:B0-----:R-:W2:Y:S02]  /*0120*/  LDG.E.STRONG.SYS R2, desc[UR36][R2.64] ;  /* 0x0000002402027981 */ /* 0x001ea4000c1f5900 */
[----:B--2---:R-:W-:-:S13]  /*0130*/  ISETP.NE.AND P0, PT, R2, 0x3, PT ;  /* 0x000000030200780c */ /* 0x004fda0003f05270 */
[----:B------:R-:W-:Y:S05]  /*0140*/  @!P0 BRA `(.L_x_1) ;  /* 0x0000000000d88947 */ /* 0x000fea0003800000 */
[----:B------:R-:W-:-:S07]  /*0150*/  IMAD.MOV.U32 R2, RZ, RZ, RZ ;  /* 0x000000ffff027224 */ /* 0x000fce00078e00ff */
.L_x_5:
[----:B------:R-:W0:Y:S08]  /*0160*/  LDC.64 R10, c[0x0][0x390] ;  /* 0x0000e400ff0a7b82 */ /* 0x000e300000000a00 */
[----:B------:R-:W1:Y:S01]  /*0170*/  LDC.64 R8, c[0x0][0x380] ;  /* 0x0000e000ff087b82 */ /* 0x000e620000000a00 */
[----:B0-----:R-:W2:Y:S04]  /*0180*/  LDG.E.STRONG.SYS R3, desc[UR36][R10.64] ;  /* 0x000000240a037981 */ /* 0x001ea8000c1f5900 */
[----:B-1----:R-:W3:Y:S01]  /*0190*/  LDG.E.STRONG.SYS R8, desc[UR36][R8.64] ;  /* 0x0000002408087981 */ /* 0x002ee2000c1f5900 */
[----:B------:R-:W-:Y:S01]  /*01a0*/  MOV R18, 0x0 ;  /* 0x0000000000127802 */ /* 0x000fe20000000f00 */
[----:B------:R-:W-:Y:S05]  /*01b0*/  YIELD ;  /* 0x0000000000007946 */ /* 0x000fea0003800000 */
[----:B------:R0:W1:Y:S01]  /*01c0*/  LDC.64 R12, c[0x4][R18] ;  /* 0x01000000120c7b82 */ /* 0x0000620000000a00 */
[----:B------:R-:W4:Y:S01]  /*01d0*/  LDCU.64 UR4, c[0x4][0x10] ;  /* 0x01000200ff0477ac */ /* 0x000f220008000a00 */
[----:B------:R-:W-:-:S02]  /*01e0*/  IMAD.MOV.U32 R6, RZ, RZ, R17 ;  /* 0x000000ffff067224 */ /* 0x000fc400078e0011 */
[----:B------:R-:W-:Y:S01]  /*01f0*/  IMAD.MOV.U32 R7, RZ, RZ, R16 ;  /* 0x000000ffff077224 */ /* 0x000fe200078e0010 */
[----:B----4-:R-:W-:Y:S01]  /*0200*/  MOV R4, UR4 ;  /* 0x0000000400047c02 */ /* 0x010fe20008000f00 */
[----:B------:R-:W-:Y:S01]  /*0210*/  IMAD.U32 R5, RZ, RZ, UR5 ;  /* 0x00000005ff057e24 */ /* 0x000fe2000f8e00ff */
[----:B--2---:R0:W-:Y:S04]  /*0220*/  STL.64 [R1], R2 ;  /* 0x0000000201007387 */ /* 0x0041e80000100a00 */
[----:B-1-3--:R0:W-:Y:S02]  /*0230*/  STL [R1+0x8], R8 ;  /* 0x0000080801007387 */ /* 0x00a1e40000100800 */
[----:B------:R-:W-:-:S07]  /*0240*/  LEPC R20, `(.L_x_2) ;  /* 0x000000001014794e */ /* 0x000fce0000000000 */
[----:B0-----:R-:W-:Y:S05]  /*0250*/  CALL.ABS.NOINC R12 ;  /* 0x000000000c007343 */ /* 0x001fea0003c00000 */
.L_x_2:
[----:B------:R-:W0:Y:S02]  /*0260*/  LDC.64 R4, c[0x0][0x380] ;  /* 0x0000e000ff047b82 */ /* 0x000e240000000a00 */
[----:B0-----:R-:W2:Y:S02]  /*0270*/  LDG.E.STRONG.SYS R4, desc[UR36][R4.64] ;  /* 0x0000002404047981 */ /* 0x001ea4000c1f5900 */
[----:B--2---:R-:W-:-:S13]  /*0280*/  ISETP.NE.AND P0, PT, R4, 0x1, PT ;  /* 0x000000010400780c */ /* 0x004fda0003f05270 */
[----:B------:R-:W-:Y:S05]  /*0290*/  @P0 BRA `(.L_x_3) ;  /* 0x0000000000740947 */ /* 0x000fea0003800000 */
[----:B------:R0:W-:Y:S01]  /*02a0*/  STL [R1], R2 ;  /* 0x0000000201007387 */ /* 0x0001e20000100800 */
[----:B------:R-:W1:Y:S01]  /*02b0*/  LDC.64 R18, c[0x4][R18] ;  /* 0x0100000012127b82 */ /* 0x000e620000000a00 */
[----:B------:R-:W2:Y:S01]  /*02c0*/  LDCU.64 UR4, c[0x4][0x18] ;  /* 0x01000300ff0477ac */ /* 0x000ea20008000a00 */
[----:B------:R-:W-:Y:S01]  /*02d0*/  IMAD.MOV.U32 R6, RZ, RZ, R17 ;  /* 0x000000ffff067224 */ /* 0x000fe200078e0011 */
[----:B------:R-:W-:Y:S02]  /*02e0*/  MOV R7, R16 ;  /* 0x0000001000077202 */ /* 0x000fe40000000f00 */
[----:B--2---:R-:W-:Y:S01]  /*02f0*/  MOV R4, UR4 ;  /* 0x0000000400047c02 */ /* 0x004fe20008000f00 */
[----:B0-----:R-:W-:-:S07]  /*0300*/  IMAD.U32 R5, RZ, RZ, UR5 ;  /* 0x00000005ff057e24 */ /* 0x001fce000f8e00ff */
[----:B------:R-:W-:-:S07]  /*0310*/  LEPC R20, `(.L_x_4) ;  /* 0x000000001014794e */ /* 0x000fce0000000000 */
[----:B-1----:R-:W-:Y:S05]  /*0320*/  CALL.ABS.NOINC R18 ;  /* 0x0000000012007343 */ /* 0x002fea0003c00000 */
.L_x_4:
[----:B------:R-:W0:Y:S01]  /*0330*/  LDC.64 R6, c[0x0][0x380] ;  /* 0x0000e000ff067b82 */ /* 0x000e220000000a00 */
[----:B------:R-:W-:-:S07]  /*0340*/  IMAD.MOV.U32 R3, RZ, RZ, 0x2 ;  /* 0x00000002ff037424 */ /* 0x000fce00078e00ff */
[----:B------:R-:W1:Y:S01]  /*0350*/  LDC.64 R4, c[0x0][0x388] ;  /* 0x0000e200ff047b82 */ /* 0x000e620000000a00 */
[----:B0-----:R0:W-:Y:S01]  /*0360*/  STG.E.STRONG.SYS desc[UR36][R6.64], R3 ;  /* 0x0000000306007986 */ /* 0x0011e2000c115924 */
[----:B------:R-:W-:Y:S01]  /*0370*/  @!PT LDS RZ, [RZ] ;  /* 0x00000000fffff984 */ /* 0x000fe20000000800 */
[----:B------:R-:W-:Y:S01]  /*0380*/  @!PT LDS RZ, [RZ] ;  /* 0x00000000fffff984 */ /* 0x000fe20000000800 */
[----:B------:R-:W-:Y:S01]  /*0390*/  @!PT LDS RZ, [RZ] ;  /* 0x00000000fffff984 */ /* 0x000fe20000000800 */
[----:B------:R-:W-:Y:S01]  /*03a0*/  @!PT LDS RZ, [RZ] ;  /* 0x00000000fffff984 */ /* 0x000fe20000000800 */
[----:B------:R-:W-:-:S00]  /*03b0*/  MEMBAR.ALL.CTA ;  /* 0x0000000000007992 */ /* 0x000fc00000008000 */
[----:B------:R-:W-:Y:S06]  /*03c0*/  MEMBAR.SC.SYS ;  /* 0x0000000000007992 */ /* 0x000fec0000003000 */
[----:B------:R-:W-:-:S00]  /*03d0*/  ERRBAR ;  /* 0x00000000000079ab */ /* 0x000fc00000000000 */
[----:B------:R-:W-:Y:S06]  /*03e0*/  CGAERRBAR ;  /* 0x00000000000075ab */ /* 0x000fec0000000000 */
[----:B------:R-:W-:Y:S04]  /*03f0*/  CCTL.IVALL ;  /* 0x00000000ff00798f */ /* 0x000fe80002000000 */
[----:B-1----:R0:W-:Y:S01]  /*0400*/  STG.E.STRONG.SYS desc[UR36][R4.64], R3 ;  /* 0x0000000304007986 */ /* 0x0021e2000c115924 */
[----:B------:R-:W-:Y:S01]  /*0410*/  VIADD R2, R2, 0x1 ;  /* 0x0000000102027836 */ /* 0x000fe20000000000 */
[----:B------:R-:W-:-:S00]  /*0420*/  MEMBAR.ALL.CTA ;  /* 0x0000000000007992 */ /* 0x000fc00000008000 */
[----:B------:R-:W-:Y:S06]  /*0430*/  MEMBAR.SC.SYS ;  /* 0x0000000000007992 */ /* 0x000fec0000003000 */
[----:B------:R-:W-:-:S00]  /*0440*/  ERRBAR ;  /* 0x00000000000079ab */ /* 0x000fc00000000000 */
[----:B------:R-:W-:Y:S06]  /*0450*/  CGAERRBAR ;  /* 0x00000000000075ab */ /* 0x000fec0000000000 */
[----:B------:R-:W-:Y:S01]  /*0460*/  CCTL.IVALL ;  /* 0x00000000ff00798f */ /* 0x000fe20002000000 */
.L_x_3:
[----:B0-----:R-:W0:Y:S02]  /*0470*/  LDC.64 R4, c[0x0][0x390] ;  /* 0x0000e400ff047b82 */ /* 0x001e240000000a00 */
[----:B0-----:R-:W2:Y:S02]  /*0480*/  LDG.E.STRONG.SYS R4, desc[UR36][R4.64] ;  /* 0x0000002404047981 */ /* 0x001ea4000c1f5900 */
[----:B--2---:R-:W-:-:S13]  /*0490*/  ISETP.NE.AND P0, PT, R4, 0x3, PT ;  /* 0x000000030400780c */ /* 0x004fda0003f05270 */
[----:B------:R-:W-:Y:S05]  /*04a0*/  @P0 BRA `(.L_x_5) ;  /* 0xfffffffc002c0947 */ /* 0x000fea000383ffff */
.L_x_1:
[----:B------:R-:W-:Y:S01]  /*04b0*/  MOV R0, 0x0 ;  /* 0x0000000000007802 */ /* 0x000fe20000000f00 */
[----:B------:R-:W0:Y:S01]  /*04c0*/  LDCU.64 UR4, c[0x4][0x20] ;  /* 0x01000400ff0477ac */ /* 0x000e220008000a00 */
[----:B------:R-:W-:Y:S02]  /*04d0*/  CS2R R6, SRZ ;  /* 0x0000000000067805 */ /* 0x000fe4000001ff00 */
[----:B------:R1:W2:Y:S01]  /*04e0*/  LDC.64 R2, c[0x4][R0] ;  /* 0x0100000000027b82 */ /* 0x0002a20000000a00 */
[----:B0-----:R-:W-:Y:S01]  /*04f0*/  MOV R4, UR4 ;  /* 0x0000000400047c02 */ /* 0x001fe20008000f00 */
[----:B-1----:R-:W-:-:S07]  /*0500*/  IMAD.U32 R5, RZ, RZ, UR5 ;  /* 0x00000005ff057e24 */ /* 0x002fce000f8e00ff */
[----:B------:R-:W-:-:S07]  /*0510*/  LEPC R20, `(.L_x_6) ;  /* 0x000000001014794e */ /* 0x000fce0000000000 */
[----:B--2---:R-:W-:Y:S05]  /*0520*/  CALL.ABS.NOINC R2 ;  /* 0x0000000002007343 */ /* 0x004fea0003c00000 */
.L_x_6:
[----:B------:R-:W-:Y:S05]  /*0530*/  EXIT ;  /* 0x000000000000794d */ /* 0x000fea0003800000 */
.L_x_7:
[----:B------:R-:W-:-:S00]  /*0540*/  BRA `(.L_x_7) ;  /* 0xfffffffc00fc7947 */ /* 0x000fc0000383ffff */
[----:B------:R-:W-:-:S00]  /*0550*/  NOP ;  /* 0x0000000000007918 */ /* 0x000fc00000000000 */
        /* <DEDUP_REMOVED lines=10> */
.L_x_8:


//--------------------- .nv.global.init           --------------------------
	.section	.nv.global.init,"aw",@progbits
.nv.global.init:
	.type		$str$3,@object
	.size		$str$3,($str$2 - $str$3)
$str$3:
        /*0000*/ 	.byte	0x70, 0x72, 0x6f, 0x63, 0x65, 0x73, 0x73, 0x5f, 0x64, 0x61, 0x74, 0x61, 0x20, 0x69, 0x73, 0x20
        /*0010*/ 	.byte	0x64, 0x6f, 0x6e, 0x65, 0x0a, 0x00
	.type		$str$2,@object
	.size		$str$2,($str - $str$2)
$str$2:
        /*0016*/ 	.byte	0x6e, 0x6f, 0x77, 0x20, 0x70, 0x72, 0x6f, 0x63, 0x65, 0x73, 0x73, 0x69, 0x6e, 0x67, 0x20, 0x64
        /*0026*/ 	.byte	0x61, 0x74, 0x61, 0x20, 0x25, 0x64, 0x0a, 0x00
	.type		$str,@object
	.size		$str,($str$1 - $str)
$str:
        /*002e*/ 	.byte	0x49, 0x6e, 0x20, 0x70, 0x72, 0x6f, 0x63, 0x65, 0x73, 0x73, 0x20, 0x64, 0x61, 0x74, 0x61, 0x3a
        /*003e*/ 	.byte	0x20, 0x69, 0x20, 0x3d, 0x20, 0x25, 0x64, 0x0a, 0x00
	.type		$str$1,@object
	.size		$str$1,(.L_1 - $str$1)
$str$1:
        /*0047*/ 	.byte	0x20, 0x69, 0x20, 0x3d, 0x20, 0x25, 0x64, 0x2c, 0x20, 0x63, 0x6f, 0x70, 0x69, 0x65, 0x72, 0x5f
        /*0057*/ 	.byte	0x73, 0x74, 0x61, 0x74, 0x65, 0x20, 0x3d, 0x20, 0x25, 0x64, 0x2c, 0x20, 0x64, 0x61, 0x74, 0x61
        /*0067*/ 	.byte	0x5f, 0x73, 0x74, 0x61, 0x74, 0x65, 0x20, 0x3d, 0x20, 0x25, 0x64, 0x0a, 0x00
.L_1:


//--------------------- .nv.shared.reserved.0     --------------------------
	.section	.nv.shared.reserved.0,"aw",@nobits
	.weak		__nv_reservedSMEM_offset_0_alias
	.size		__nv_reservedSMEM_offset_0_alias, 0, 64
	.other		__nv_reservedSMEM_offset_0_alias,@"STO_CUDA_RESERVED_SHARED STV_DEFAULT"
__nv_reservedSMEM_offset_0_alias:
	.zero		0
	.zero		64


//--------------------- .nv.constant0._Z12process_dataPViS0_S0_ --------------------------
	.section	.nv.constant0._Z12process_dataPViS0_S0_,"a",@progbits
	.sectionflags	@""
	.align	4
.nv.constant0._Z12process_dataPViS0_S0_:
	.zero		920


//--------------------- SYMBOLS --------------------------

	.type		.nv.reservedSmem.offset0,@object
	.size		.nv.reservedSmem.offset0,0x4
	.type		vprintf,@function
